	.headerflags	@"EF_CUDA_TEXMODE_UNIFIED EF_CUDA_64BIT_ADDRESS EF_CUDA_ACCELERATORS EF_CUDA_SM90 EF_CUDA_VIRTUAL_SM(EF_CUDA_SM90)"
	.elftype	@"ET_EXEC"


//--------------------- .nv.info                  --------------------------
	.section	.nv.info,"",@"SHT_CUDA_INFO"
	.align	4


	//----- nvinfo : EIATTR_REGCOUNT
	.align		4
        /*0000*/ 	.byte	0x04, 0x2f
        /*0002*/ 	.short	(.L_3 - .L_2)
	.align		4
.L_2:
        /*0004*/ 	.word	index@(triton_poi_fused__native_batch_norm_legit_no_training_convolution_relu_26)
        /*0008*/ 	.word	0x0000001a


	//----- nvinfo : EIATTR_MIN_STACK_SIZE
	.align		4
.L_3:
        /*000c*/ 	.byte	0x04, 0x12
        /*000e*/ 	.short	(.L_5 - .L_4)
	.align		4
.L_4:
        /*0010*/ 	.word	index@(triton_poi_fused__native_batch_norm_legit_no_training_convolution_relu_26)
        /*0014*/ 	.word	0x00000000


	//----- nvinfo : EIATTR_FRAME_SIZE
	.align		4
.L_5:
        /*0018*/ 	.byte	0x04, 0x11
        /*001a*/ 	.short	(.L_7 - .L_6)
	.align		4
.L_6:
        /*001c*/ 	.word	index@(triton_poi_fused__native_batch_norm_legit_no_training_convolution_relu_26)
        /*0020*/ 	.word	0x00000000


	//----- nvinfo : EIATTR_MIN_STACK_SIZE
	.align		4
.L_7:
        /*0024*/ 	.byte	0x04, 0x12
        /*0026*/ 	.short	(.L_9 - .L_8)
	.align		4
.L_8:
        /*0028*/ 	.word	index@(triton_poi_fused__native_batch_norm_legit_no_training_convolution_relu_26)
        /*002c*/ 	.word	0x00000000
.L_9:


//--------------------- .nv.info.triton_poi_fused__native_batch_norm_legit_no_training_convolution_relu_26 --------------------------
	.section	.nv.info.triton_poi_fused__native_batch_norm_legit_no_training_convolution_relu_26,"",@"SHT_CUDA_INFO"
	.sectionflags	@""
	.align	4


	//----- nvinfo : EIATTR_CUDA_API_VERSION
	.align		4
        /*0000*/ 	.byte	0x04, 0x37
        /*0002*/ 	.short	(.L_11 - .L_10)
.L_10:
        /*0004*/ 	.word	0x0000007c


	//----- nvinfo : EIATTR_KPARAM_INFO
	.align		4
.L_11:
        /*0008*/ 	.byte	0x04, 0x17
        /*000a*/ 	.short	(.L_13 - .L_12)
.L_12:
        /*000c*/ 	.word	0x00000000
        /*0010*/ 	.short	0x0007
        /*0012*/ 	.short	0x0038
        /*0014*/ 	.byte	0x00, 0xf0, 0x11, 0x00


	//----- nvinfo : EIATTR_KPARAM_INFO
	.align		4
.L_13:
        /*0018*/ 	.byte	0x04, 0x17
        /*001a*/ 	.short	(.L_15 - .L_14)
.L_14:
        /*001c*/ 	.word	0x00000000
        /*0020*/ 	.short	0x0006
        /*0022*/ 	.short	0x0030
        /*0024*/ 	.byte	0x00, 0xf4, 0x21, 0x00


	//----- nvinfo : EIATTR_KPARAM_INFO
	.align		4
.L_15:
        /*0028*/ 	.byte	0x04, 0x17
        /*002a*/ 	.short	(.L_17 - .L_16)
.L_16:
        /*002c*/ 	.word	0x00000000
        /*0030*/ 	.short	0x0005
        /*0032*/ 	.short	0x0028
        /*0034*/ 	.byte	0x00, 0xf4, 0x21, 0x00


	//----- nvinfo : EIATTR_KPARAM_INFO
	.align		4
.L_17:
        /*0038*/ 	.byte	0x04, 0x17
        /*003a*/ 	.short	(.L_19 - .L_18)
.L_18:
        /*003c*/ 	.word	0x00000000
        /*0040*/ 	.short	0x0004
        /*0042*/ 	.short	0x0020
        /*0044*/ 	.byte	0x00, 0xf4, 0x21, 0x00


	//----- nvinfo : EIATTR_KPARAM_INFO
	.align		4
.L_19:
        /*0048*/ 	.byte	0x04, 0x17
        /*004a*/ 	.short	(.L_21 - .L_20)
.L_20:
        /*004c*/ 	.word	0x00000000
        /*0050*/ 	.short	0x0003
        /*0052*/ 	.short	0x0018
        /*0054*/ 	.byte	0x00, 0xf4, 0x21, 0x00


	//----- nvinfo : EIATTR_KPARAM_INFO
	.align		4
.L_21:
        /*0058*/ 	.byte	0x04, 0x17
        /*005a*/ 	.short	(.L_23 - .L_22)
.L_22:
        /*005c*/ 	.word	0x00000000
        /*0060*/ 	.short	0x0002
        /*0062*/ 	.short	0x0010
        /*0064*/ 	.byte	0x00, 0xf4, 0x21, 0x00


	//----- nvinfo : EIATTR_KPARAM_INFO
	.align		4
.L_23:
        /*0068*/ 	.byte	0x04, 0x17
        /*006a*/ 	.short	(.L_25 - .L_24)
.L_24:
        /*006c*/ 	.word	0x00000000
        /*0070*/ 	.short	0x0001
        /*0072*/ 	.short	0x0008
        /*0074*/ 	.byte	0x00, 0xf4, 0x21, 0x00


	//----- nvinfo : EIATTR_KPARAM_INFO
	.align		4
.L_25:
        /*0078*/ 	.byte	0x04, 0x17
        /*007a*/ 	.short	(.L_27 - .L_26)
.L_26:
        /*007c*/ 	.word	0x00000000
        /*0080*/ 	.short	0x0000
        /*0082*/ 	.short	0x0000
        /*0084*/ 	.byte	0x00, 0xf4, 0x21, 0x00


	//----- nvinfo : EIATTR_SPARSE_MMA_MASK
	.align		4
.L_27:
        /*0088*/ 	.byte	0x03, 0x50
        /*008a*/ 	.short	0x0000


	//----- nvinfo : EIATTR_MAXREG_COUNT
	.align		4
        /*008c*/ 	.byte	0x03, 0x1b
        /*008e*/ 	.short	0x00ff


	//----- nvinfo : EIATTR_EXIT_INSTR_OFFSETS
	.align		4
        /*0090*/ 	.byte	0x04, 0x1c
        /*0092*/ 	.short	(.L_29 - .L_28)


	//   ....[0]....
.L_28:
        /*0094*/ 	.word	0x00000470


	//----- nvinfo : EIATTR_REQNTID
	.align		4
.L_29:
        /*0098*/ 	.byte	0x04, 0x10
        /*009a*/ 	.short	(.L_31 - .L_30)
.L_30:
        /*009c*/ 	.word	0x00000080
        /*00a0*/ 	.word	0x00000001
        /*00a4*/ 	.word	0x00000001


	//----- nvinfo : EIATTR_CBANK_PARAM_SIZE
	.align		4
.L_31:
        /*00a8*/ 	.byte	0x03, 0x19
        /*00aa*/ 	.short	0x003c


	//----- nvinfo : EIATTR_PARAM_CBANK
	.align		4
        /*00ac*/ 	.byte	0x04, 0x0a
        /*00ae*/ 	.short	(.L_33 - .L_32)
	.align		4
.L_32:
        /*00b0*/ 	.word	index@(.nv.constant0.triton_poi_fused__native_batch_norm_legit_no_training_convolution_relu_26)
        /*00b4*/ 	.short	0x0210
        /*00b6*/ 	.short	0x003c


	//----- nvinfo : EIATTR_SW_WAR
	.align		4
.L_33:
        /*00b8*/ 	.byte	0x04, 0x36
        /*00ba*/ 	.short	(.L_35 - .L_34)
.L_34:
        /*00bc*/ 	.word	0x00000008
.L_35:


//--------------------- .nv.callgraph             --------------------------
	.section	.nv.callgraph,"",@"SHT_CUDA_CALLGRAPH"
	.align	4
	.sectionentsize	8
	.align		4
        /*0000*/ 	.word	0x00000000
	.align		4
        /*0004*/ 	.word	0xffffffff
	.align		4
        /*0008*/ 	.word	0x00000000
	.align		4
        /*000c*/ 	.word	0xfffffffe
	.align		4
        /*0010*/ 	.word	0x00000000
	.align		4
        /*0014*/ 	.word	0xfffffffd
	.align		4
        /*0018*/ 	.word	0x00000000
	.align		4
        /*001c*/ 	.word	0xfffffffc


//--------------------- .nv.constant4             --------------------------
	.section	.nv.constant4,"a",@progbits
	.align	8
	.align		8
.nv.constant4:
        /*0000*/ 	.dword	_$_str
	.align		8
        /*0008*/ 	.dword	_$_str_$_2


//--------------------- .text.triton_poi_fused__native_batch_norm_legit_no_training_convolution_relu_26 --------------------------
	.section	.text.triton_poi_fused__native_batch_norm_legit_no_training_convolution_relu_26,"ax",@progbits
	.align	128
        .global         triton_poi_fused__native_batch_norm_legit_no_training_convolution_relu_26
        .type           triton_poi_fused__native_batch_norm_legit_no_training_convolution_relu_26,@function
        .size           triton_poi_fused__native_batch_norm_legit_no_training_convolution_relu_26,(.L_x_1 - triton_poi_fused__native_batch_norm_legit_no_training_convolution_relu_26)
        .other          triton_poi_fused__native_batch_norm_legit_no_training_convolution_relu_26,@"STO_CUDA_ENTRY STV_DEFAULT"
triton_poi_fused__native_batch_norm_legit_no_training_convolution_relu_26:
.text.triton_poi_fused__native_batch_norm_legit_no_training_convolution_relu_26:
[----:B------:R-:W-:Y:S01]  /*0000*/  LDC R1, c[0x0][0x28] ;  /* 0x00000a00ff017b82 */ /* 0x000fe20000000800 */
[----:B------:R-:W1:Y:S07]  /*0010*/  S2R R0, SR_TID.X ;  /* 0x0000000000007919 */ /* 0x000e6e0000002100 */
[----:B------:R-:W2:Y:S01]  /*0020*/  LDC.64 R20, c[0x0][0x228] ;  /* 0x00008a00ff147b82 */ /* 0x000ea20000000a00 */
[----:B------:R-:W-:Y:S01]  /*0030*/  ULDC.64 UR4, c[0x0][0x208] ;  /* 0x0000820000047ab9 */ /* 0x000fe20000000a00 */
[----:B------:R-:W3:Y:S06]  /*0040*/  S2R R5, SR_CTAID.X ;  /* 0x0000000000057919 */ /* 0x000eec0000002500 */
[----:B------:R-:W4:Y:S08]  /*0050*/  LDC.64 R16, c[0x0][0x218] ;  /* 0x00008600ff107b82 */ /* 0x000f300000000a00 */
[----:B------:R-:W5:Y:S08]  /*0060*/  LDC.64 R18, c[0x0][0x220] ;  /* 0x00008800ff127b82 */ /* 0x000f700000000a00 */
[----:B------:R-:W5:Y:S01]  /*0070*/  LDC.64 R12, c[0x0][0x230] ;  /* 0x00008c00ff0c7b82 */ /* 0x000f620000000a00 */
[----:B-1----:R-:W-:-:S07]  /*0080*/  SHF.L.U32 R0, R0, 0x2, RZ ;  /* 0x0000000200007819 */ /* 0x002fce00000006ff */
[----:B------:R-:W1:Y:S01]  /*0090*/  LDC.64 R8, c[0x0][0x238] ;  /* 0x00008e00ff087b82 */ /* 0x000e620000000a00 */
[----:B---3--:R-:W-:Y:S02]  /*00a0*/  SHF.R.S32.HI R3, RZ, 0x16, R5 ;  /* 0x00000016ff037819 */ /* 0x008fe40000011405 */
[----:B------:R-:W-:Y:S02]  /*00b0*/  LOP3.LUT R0, R0, 0x1fc, RZ, 0xc0, !PT ;  /* 0x000001fc00007812 */ /* 0x000fe400078ec0ff */
[----:B------:R-:W-:Y:S02]  /*00c0*/  SGXT R3, R3, 0x1 ;  /* 0x000000010303781a */ /* 0x000fe40000000200 */
[----:B------:R-:W-:-:S04]  /*00d0*/  LEA R0, R5, R0, 0x9 ;  /* 0x0000000005007211 */ /* 0x000fc800078e48ff */
[----:B------:R-:W-:-:S04]  /*00e0*/  LEA.HI R3, R3, R0, RZ, 0xa ;  /* 0x0000000003037211 */ /* 0x000fc800078f50ff */
[----:B------:R-:W-:-:S04]  /*00f0*/  SHF.R.S32.HI R3, RZ, 0xa, R3 ;  /* 0x0000000aff037819 */ /* 0x000fc80000011403 */
[----:B------:R-:W-:-:S04]  /*0100*/  LEA.HI R2, R3, R3, RZ, 0x4 ;  /* 0x0000000303027211 */ /* 0x000fc800078f20ff */
[----:B------:R-:W-:-:S04]  /*0110*/  LOP3.LUT R2, R2, 0xfffffff0, RZ, 0xc0, !PT ;  /* 0xfffffff002027812 */ /* 0x000fc800078ec0ff */
[----:B------:R-:W-:Y:S02]  /*0120*/  IADD3 R15, R3, -R2, RZ ;  /* 0x80000002030f7210 */ /* 0x000fe40007ffe0ff */
[----:B------:R-:W3:Y:S03]  /*0130*/  LDC.64 R2, c[0x0][0x210] ;  /* 0x00008400ff027b82 */ /* 0x000ee60000000a00 */
[----:B--2---:R-:W-:-:S05]  /*0140*/  IMAD.WIDE R20, R15, 0x4, R20 ;  /* 0x000000040f147825 */ /* 0x004fca00078e0214 */
[----:B------:R2:W2:Y:S01]  /*0150*/  LDG.E.EL R10, desc[UR4][R20.64] ;  /* 0x00000004140a7981 */ /* 0x0004a2000c2e1900 */
[----:B----4-:R-:W-:-:S04]  /*0160*/  IMAD.WIDE R16, R15, 0x4, R16 ;  /* 0x000000040f107825 */ /* 0x010fc800078e0210 */
[----:B-----5:R-:W-:Y:S01]  /*0170*/  IMAD.WIDE R18, R15, 0x4, R18 ;  /* 0x000000040f127825 */ /* 0x020fe200078e0212 */
[----:B------:R4:W5:Y:S04]  /*0180*/  LDG.E.EL R11, desc[UR4][R16.64] ;  /* 0x00000004100b7981 */ /* 0x000968000c2e1900 */
[----:B------:R-:W5:Y:S01]  /*0190*/  LDG.E.EL R14, desc[UR4][R18.64] ;  /* 0x00000004120e7981 */ /* 0x000f62000c2e1900 */
[----:B---3--:R-:W-:-:S05]  /*01a0*/  IMAD.WIDE R2, R0, 0x4, R2 ;  /* 0x0000000400027825 */ /* 0x008fca00078e0202 */
[----:B------:R-:W5:Y:S01]  /*01b0*/  LDG.E.128 R4, desc[UR4][R2.64] ;  /* 0x0000000402047981 */ /* 0x000f62000c1e1d00 */
[----:B0-2---:R-:W-:-:S04]  /*01c0*/  IMAD.WIDE R20, R15, 0x4, R12 ;  /* 0x000000040f147825 */ /* 0x005fc800078e020c */
[----:B-1----:R-:W-:Y:S01]  /*01d0*/  IMAD.WIDE R22, R15, 0x4, R8 ;  /* 0x000000040f167825 */ /* 0x002fe200078e0208 */
[----:B------:R-:W2:Y:S01]  /*01e0*/  LDG.E.EL R12, desc[UR4][R20.64] ;  /* 0x00000004140c7981 */ /* 0x000ea2000c2e1900 */
[----:B----4-:R-:W-:Y:S01]  /*01f0*/  HFMA2.MMA R16, -RZ, RZ, 1.625, 0 ;  /* 0x3e800000ff107435 */ /* 0x010fe200000001ff */
[----:B------:R-:W0:Y:S02]  /*0200*/  LDC.64 R8, c[0x0][0x240] ;  /* 0x00009000ff087b82 */ /* 0x000e240000000a00 */
[----:B------:R-:W2:Y:S01]  /*0210*/  LDG.E.EL R13, desc[UR4][R22.64] ;  /* 0x00000004160d7981 */ /* 0x000ea2000c2e1900 */
[----:B------:R-:W-:-:S04]  /*0220*/  FADD R10, R10, 9.9999997473787516356e-06 ;  /* 0x3727c5ac0a0a7421 */ /* 0x000fc80000000000 */
[----:B------:R-:W1:Y:S02]  /*0230*/  MUFU.SQRT R15, R10 ;  /* 0x0000000a000f7308 */ /* 0x000e640000002000 */
[C---:B-1----:R-:W-:Y:S02]  /*0240*/  FSETP.GT.AND P0, PT, R15.reuse, 8.50705917302346158658e+37, PT ;  /* 0x7e8000000f00780b */ /* 0x042fe40003f04000 */
[----:B------:R-:W-:-:S11]  /*0250*/  FSETP.GEU.AND P1, PT, R15, 1.175494350822287508e-38, PT ;  /* 0x008000000f00780b */ /* 0x000fd60003f2e000 */
[----:B------:R-:W-:-:S04]  /*0260*/  @P0 FMUL R15, R15, 0.25 ;  /* 0x3e8000000f0f0820 */ /* 0x000fc80000400000 */
[----:B------:R-:W-:-:S06]  /*0270*/  @!P1 FMUL R15, R15, 16777216 ;  /* 0x4b8000000f0f9820 */ /* 0x000fcc0000400000 */
[----:B------:R-:W1:Y:S01]  /*0280*/  MUFU.RCP R15, R15 ;  /* 0x0000000f000f7308 */ /* 0x000e620000001000 */
[----:B------:R-:W-:Y:S01]  /*0290*/  FSEL R16, R16, 1, P0 ;  /* 0x3f80000010107808 */ /* 0x000fe20000000000 */
[--C-:B-----5:R-:W-:Y:S01]  /*02a0*/  FADD R4, R4, R11.reuse ;  /* 0x0000000b04047221 */ /* 0x120fe20000000000 */
[--C-:B------:R-:W-:Y:S01]  /*02b0*/  FADD R5, R5, R11.reuse ;  /* 0x0000000b05057221 */ /* 0x100fe20000000000 */
[--C-:B------:R-:W-:Y:S02]  /*02c0*/  FADD R6, R6, R11.reuse ;  /* 0x0000000b06067221 */ /* 0x100fe40000000000 */
[----:B------:R-:W-:Y:S01]  /*02d0*/  @!P1 FMUL R16, R16, 16777216 ;  /* 0x4b80000010109820 */ /* 0x000fe20000400000 */
[----:B------:R-:W-:Y:S01]  /*02e0*/  FADD R7, R7, R11 ;  /* 0x0000000b07077221 */ /* 0x000fe20000000000 */
[C---:B------:R-:W-:Y:S01]  /*02f0*/  FADD R11, -R14.reuse, R4 ;  /* 0x000000040e0b7221 */ /* 0x040fe20000000100 */
[C---:B------:R-:W-:Y:S02]  /*0300*/  FADD R17, -R14.reuse, R6 ;  /* 0x000000060e117221 */ /* 0x040fe40000000100 */
[C---:B------:R-:W-:Y:S01]  /*0310*/  FADD R19, -R14.reuse, R7 ;  /* 0x000000070e137221 */ /* 0x040fe20000000100 */
[----:B-1----:R-:W-:Y:S01]  /*0320*/  FMUL R16, R15, R16 ;  /* 0x000000100f107220 */ /* 0x002fe20000400000 */
[----:B------:R-:W-:-:S03]  /*0330*/  FADD R15, -R14, R5 ;  /* 0x000000050e0f7221 */ /* 0x000fc60000000100 */
[C---:B------:R-:W-:Y:S01]  /*0340*/  FMUL R11, R16.reuse, R11 ;  /* 0x0000000b100b7220 */ /* 0x040fe20000400000 */
[C---:B------:R-:W-:Y:S01]  /*0350*/  FMUL R14, R16.reuse, R15 ;  /* 0x0000000f100e7220 */ /* 0x040fe20000400000 */
[C---:B------:R-:W-:Y:S01]  /*0360*/  FMUL R10, R16.reuse, R17 ;  /* 0x00000011100a7220 */ /* 0x040fe20000400000 */
[----:B------:R-:W-:Y:S01]  /*0370*/  FMUL R16, R16, R19 ;  /* 0x0000001310107220 */ /* 0x000fe20000400000 */
[C-C-:B--2---:R-:W-:Y:S01]  /*0380*/  FFMA R11, R12.reuse, R11, R13.reuse ;  /* 0x0000000b0c0b7223 */ /* 0x144fe2000000000d */
[C-C-:B------:R-:W-:Y:S01]  /*0390*/  FFMA R14, R12.reuse, R14, R13.reuse ;  /* 0x0000000e0c0e7223 */ /* 0x140fe2000000000d */
[C-C-:B------:R-:W-:Y:S01]  /*03a0*/  FFMA R10, R12.reuse, R10, R13.reuse ;  /* 0x0000000a0c0a7223 */ /* 0x140fe2000000000d */
[----:B------:R-:W-:Y:S02]  /*03b0*/  FFMA R16, R12, R16, R13 ;  /* 0x000000100c107223 */ /* 0x000fe4000000000d */
[----:B------:R-:W-:Y:S02]  /*03c0*/  FSETP.GEU.AND P3, PT, R11, RZ, PT ;  /* 0x000000ff0b00720b */ /* 0x000fe40003f6e000 */
[----:B------:R-:W-:-:S02]  /*03d0*/  FSETP.GEU.AND P2, PT, R14, RZ, PT ;  /* 0x000000ff0e00720b */ /* 0x000fc40003f4e000 */
[----:B------:R-:W-:Y:S02]  /*03e0*/  FSETP.GEU.AND P1, PT, R10, RZ, PT ;  /* 0x000000ff0a00720b */ /* 0x000fe40003f2e000 */
[----:B------:R-:W-:Y:S01]  /*03f0*/  FSETP.GEU.AND P0, PT, R16, RZ, PT ;  /* 0x000000ff1000720b */ /* 0x000fe20003f0e000 */
[----:B0-----:R-:W-:Y:S01]  /*0400*/  IMAD.WIDE R12, R0, 0x4, R8 ;  /* 0x00000004000c7825 */ /* 0x001fe200078e0208 */
[----:B------:R-:W-:Y:S02]  /*0410*/  SEL R8, R11, RZ, P3 ;  /* 0x000000ff0b087207 */ /* 0x000fe40001800000 */
[----:B------:R-:W-:Y:S02]  /*0420*/  SEL R9, R14, RZ, P2 ;  /* 0x000000ff0e097207 */ /* 0x000fe40001000000 */
[----:B------:R-:W-:Y:S02]  /*0430*/  SEL R10, R10, RZ, P1 ;  /* 0x000000ff0a0a7207 */ /* 0x000fe40000800000 */
[----:B------:R-:W-:Y:S01]  /*0440*/  SEL R11, R16, RZ, P0 ;  /* 0x000000ff100b7207 */ /* 0x000fe20000000000 */
[----:B------:R-:W-:Y:S04]  /*0450*/  STG.E.128 desc[UR4][R2.64], R4 ;  /* 0x0000000402007986 */ /* 0x000fe8000c101d04 */
[----:B------:R-:W-:Y:S01]  /*0460*/  STG.E.128 desc[UR4][R12.64], R8 ;  /* 0x000000080c007986 */ /* 0x000fe2000c101d04 */
[----:B------:R-:W-:Y:S05]  /*0470*/  EXIT ;  /* 0x000000000000794d */ /* 0x000fea0003800000 */
.L_x_0:
[----:B------:R-:W-:-:S00]  /*0480*/  BRA `(.L_x_0) ;  /* 0xfffffffc00fc7947 */ /* 0x000fc0000383ffff */
[----:B------:R-:W-:-:S00]  /*0490*/  NOP ;  /* 0x0000000000007918 */ /* 0x000fc00000000000 */
        /* <DEDUP_REMOVED lines=14> */
.L_x_1:


//--------------------- .nv.global.init           --------------------------
	.section	.nv.global.init,"aw",@progbits
.nv.global.init:
	.type		_$_str,@object
	.size		_$_str,(_$_str_$_2 - _$_str)
_$_str:
        /*0000*/ 	.byte	0x5f, 0x5f, 0x43, 0x55, 0x44, 0x41, 0x5f, 0x46, 0x54, 0x5a, 0x00
	.type		_$_str_$_2,@object
	.size		_$_str_$_2,(.L_1 - _$_str_$_2)
_$_str_$_2:
        /*000b*/ 	.byte	0x5f, 0x5f, 0x43, 0x55, 0x44, 0x41, 0x5f, 0x50, 0x52, 0x45, 0x43, 0x5f, 0x53, 0x51, 0x52, 0x54
        /*001b*/ 	.byte	0x00
.L_1:


//--------------------- .nv.constant0.triton_poi_fused__native_batch_norm_legit_no_training_convolution_relu_26 --------------------------
	.section	.nv.constant0.triton_poi_fused__native_batch_norm_legit_no_training_convolution_relu_26,"a",@progbits
	.sectionflags	@""
	.align	4
.nv.constant0.triton_poi_fused__native_batch_norm_legit_no_training_convolution_relu_26:
	.zero		588
